//
// Generated by NVIDIA NVVM Compiler
//
// Compiler Build ID: CL-36424714
// Cuda compilation tools, release 13.0, V13.0.88
// Based on NVVM 20.0.0
//

.version 9.0
.target sm_100
.address_size 64

	// .globl	_Z15CudaTest_kerneliiPmS_S_PcPjjj
// _ZZ15CudaTest_kerneliiPmS_S_PcPjjjE15di_index_subset has been demoted
// _ZZ15CudaTest_kerneliiPmS_S_PcPjjjE15di_query_subset has been demoted
// _ZZ15CudaTest_kerneliiPmS_S_PcPjjjE19shared_static_table has been demoted

.visible .entry _Z15CudaTest_kerneliiPmS_S_PcPjjj(
	.param .u32 _Z15CudaTest_kerneliiPmS_S_PcPjjj_param_0,
	.param .u32 _Z15CudaTest_kerneliiPmS_S_PcPjjj_param_1,
	.param .u64 .ptr .align 1 _Z15CudaTest_kerneliiPmS_S_PcPjjj_param_2,
	.param .u64 .ptr .align 1 _Z15CudaTest_kerneliiPmS_S_PcPjjj_param_3,
	.param .u64 .ptr .align 1 _Z15CudaTest_kerneliiPmS_S_PcPjjj_param_4,
	.param .u64 .ptr .align 1 _Z15CudaTest_kerneliiPmS_S_PcPjjj_param_5,
	.param .u64 .ptr .align 1 _Z15CudaTest_kerneliiPmS_S_PcPjjj_param_6,
	.param .u32 _Z15CudaTest_kerneliiPmS_S_PcPjjj_param_7,
	.param .u32 _Z15CudaTest_kerneliiPmS_S_PcPjjj_param_8
)
{
	.reg .pred 	%p<12>;
	.reg .b16 	%rs<2>;
	.reg .b32 	%r<77>;
	.reg .b64 	%rd<30>;
	// demoted variable
	.shared .align 8 .b8 _ZZ15CudaTest_kerneliiPmS_S_PcPjjjE15di_index_subset[8192];
	// demoted variable
	.shared .align 8 .b8 _ZZ15CudaTest_kerneliiPmS_S_PcPjjjE15di_query_subset[4096];
	// demoted variable
	.shared .align 1 .b8 _ZZ15CudaTest_kerneliiPmS_S_PcPjjjE19shared_static_table[256];
	ld.param.u32 	%r10, [_Z15CudaTest_kerneliiPmS_S_PcPjjj_param_0];
	ld.param.u32 	%r11, [_Z15CudaTest_kerneliiPmS_S_PcPjjj_param_1];
	ld.param.u64 	%rd5, [_Z15CudaTest_kerneliiPmS_S_PcPjjj_param_2];
	ld.param.u64 	%rd6, [_Z15CudaTest_kerneliiPmS_S_PcPjjj_param_3];
	ld.param.u64 	%rd7, [_Z15CudaTest_kerneliiPmS_S_PcPjjj_param_4];
	ld.param.u64 	%rd8, [_Z15CudaTest_kerneliiPmS_S_PcPjjj_param_5];
	ld.param.u64 	%rd9, [_Z15CudaTest_kerneliiPmS_S_PcPjjj_param_6];
	ld.param.u32 	%r12, [_Z15CudaTest_kerneliiPmS_S_PcPjjj_param_7];
	ld.param.u32 	%r14, [_Z15CudaTest_kerneliiPmS_S_PcPjjj_param_8];
	mov.u32 	%r15, %tid.x;
	mov.u32 	%r16, %ctaid.x;
	mov.u32 	%r17, %ctaid.y;
	shl.b32 	%r2, %r16, 10;
	add.s32 	%r18, %r2, 1024;
	setp.gt.u32 	%p2, %r18, %r12;
	and.b32  	%r19, %r12, 1023;
	shl.b32 	%r3, %r17, 9;
	add.s32 	%r20, %r3, 512;
	setp.gt.u32 	%p3, %r20, %r14;
	and.b32  	%r21, %r14, 511;
	selp.b32 	%r4, %r21, 512, %p3;
	setp.le.u32 	%p4, %r19, %r15;
	and.pred  	%p1, %p2, %p4;
	shl.b32 	%r22, %r15, 3;
	mov.u32 	%r23, _ZZ15CudaTest_kerneliiPmS_S_PcPjjjE15di_index_subset;
	add.s32 	%r5, %r23, %r22;
	@%p1 bra 	$L__BB0_2;
	cvta.to.global.u64 	%rd10, %rd5;
	add.s32 	%r24, %r2, %r15;
	mul.wide.u32 	%rd11, %r24, 8;
	add.s64 	%rd12, %rd10, %rd11;
	ld.global.u64 	%rd13, [%rd12];
	st.shared.u64 	[%r5], %rd13;
$L__BB0_2:
	setp.ge.u32 	%p5, %r15, %r4;
	@%p5 bra 	$L__BB0_4;
	add.s32 	%r25, %r3, %r15;
	cvta.to.global.u64 	%rd14, %rd6;
	mul.wide.u32 	%rd15, %r25, 8;
	add.s64 	%rd16, %rd14, %rd15;
	ld.global.u64 	%rd17, [%rd16];
	mov.u32 	%r27, _ZZ15CudaTest_kerneliiPmS_S_PcPjjjE15di_query_subset;
	add.s32 	%r28, %r27, %r22;
	st.shared.u64 	[%r28], %rd17;
$L__BB0_4:
	setp.gt.u32 	%p6, %r15, 255;
	@%p6 bra 	$L__BB0_6;
	cvt.u64.u32 	%rd18, %r15;
	cvta.to.global.u64 	%rd19, %rd8;
	add.s64 	%rd20, %rd19, %rd18;
	ld.global.u8 	%rs1, [%rd20];
	mov.u32 	%r29, _ZZ15CudaTest_kerneliiPmS_S_PcPjjjE19shared_static_table;
	add.s32 	%r30, %r29, %r15;
	st.shared.u8 	[%r30], %rs1;
$L__BB0_6:
	bar.sync 	0;
	setp.eq.s32 	%p7, %r4, 0;
	or.pred  	%p8, %p1, %p7;
	@%p8 bra 	$L__BB0_12;
	ld.shared.u64 	%rd1, [%r5];
	add.s32 	%r33, %r2, %r15;
	cvt.u64.u32 	%rd2, %r33;
	cvta.to.global.u64 	%rd3, %rd9;
	cvta.to.global.u64 	%rd4, %rd7;
	mov.b32 	%r76, 0;
	mov.u32 	%r35, _ZZ15CudaTest_kerneliiPmS_S_PcPjjjE15di_query_subset;
	mov.u32 	%r39, _ZZ15CudaTest_kerneliiPmS_S_PcPjjjE19shared_static_table;
$L__BB0_8:
	shl.b32 	%r34, %r76, 3;
	add.s32 	%r36, %r35, %r34;
	ld.shared.u64 	%rd21, [%r36];
	xor.b64  	%rd22, %rd1, %rd21;
	cvt.u32.u64 	%r37, %rd22;
	and.b32  	%r38, %r37, 255;
	add.s32 	%r40, %r39, %r38;
	ld.shared.s8 	%r41, [%r40];
	shr.u32 	%r42, %r37, 8;
	and.b32  	%r43, %r42, 255;
	add.s32 	%r44, %r39, %r43;
	ld.shared.s8 	%r45, [%r44];
	add.s32 	%r46, %r45, %r41;
	shr.u32 	%r47, %r37, 16;
	and.b32  	%r48, %r47, 255;
	add.s32 	%r49, %r39, %r48;
	ld.shared.s8 	%r50, [%r49];
	add.s32 	%r51, %r46, %r50;
	shr.u32 	%r52, %r37, 24;
	add.s32 	%r53, %r39, %r52;
	ld.shared.s8 	%r54, [%r53];
	add.s32 	%r55, %r51, %r54;
	{ .reg .b32 tmp; mov.b64 {tmp, %r56}, %rd22; }
	and.b32  	%r57, %r56, 255;
	add.s32 	%r58, %r39, %r57;
	ld.shared.s8 	%r59, [%r58];
	add.s32 	%r60, %r55, %r59;
	shr.u64 	%rd23, %rd22, 40;
	cvt.u32.u64 	%r61, %rd23;
	and.b32  	%r62, %r61, 255;
	add.s32 	%r63, %r39, %r62;
	ld.shared.s8 	%r64, [%r63];
	add.s32 	%r65, %r60, %r64;
	shr.u64 	%rd24, %rd22, 48;
	cvt.u32.u64 	%r66, %rd24;
	and.b32  	%r67, %r66, 255;
	add.s32 	%r68, %r39, %r67;
	ld.shared.s8 	%r69, [%r68];
	add.s32 	%r70, %r65, %r69;
	shr.u64 	%rd25, %rd22, 56;
	cvt.u32.u64 	%r71, %rd25;
	add.s32 	%r72, %r39, %r71;
	ld.shared.s8 	%r73, [%r72];
	add.s32 	%r74, %r70, %r73;
	setp.ge.u32 	%p9, %r74, %r11;
	@%p9 bra 	$L__BB0_11;
	add.s32 	%r7, %r76, %r3;
	mul.wide.u32 	%rd26, %r7, 4;
	add.s64 	%rd27, %rd3, %rd26;
	atom.global.add.u32 	%r8, [%rd27], 1;
	setp.ge.u32 	%p10, %r8, %r10;
	@%p10 bra 	$L__BB0_12;
	mad.lo.s32 	%r75, %r7, %r10, %r8;
	mul.wide.u32 	%rd28, %r75, 8;
	add.s64 	%rd29, %rd4, %rd28;
	st.global.u64 	[%rd29], %rd2;
$L__BB0_11:
	add.s32 	%r76, %r76, 1;
	setp.ne.s32 	%p11, %r76, %r4;
	@%p11 bra 	$L__BB0_8;
$L__BB0_12:
	ret;

}


// ===== COMPILED SASS (sm_100) =====

	.target	sm_100

	.elftype	@"ET_EXEC"


//--------------------- .note.nv.tkinfo           --------------------------
	.section	.note.nv.tkinfo,"",@"SHT_NOTE"
	.sectionflags	@"SHF_NOTE_NV_TKINFO"
	.tkinfo
        /*0018*/ 	.word	0x00000002
        /*0030*/ 	.string	""
        /*0030*/ 	.string	"ptxas"
        /*0030*/ 	.string	"Cuda compilation tools, release 13.0, V13.0.88"
        /*0030*/ 	.string	"Build cuda_13.0.r13.0/compiler.36424714_0"
        /*0030*/ 	.string	"-arch sm_100 -m 64 "



//--------------------- .note.nv.cuinfo           --------------------------
	.section	.note.nv.cuinfo,"",@"SHT_NOTE"
	.sectionflags	@"SHF_NOTE_NV_CUINFO"
        /*0018*/ 	.short	0x0002
        /*001a*/ 	.short	0x0064
        /*001c*/ 	.short	0x0082
	.zero		2


//--------------------- .nv.info                  --------------------------
	.section	.nv.info,"",@"SHT_CUDA_INFO"
	.align	4


	//----- nvinfo : EIATTR_REGCOUNT
	.align		4
        /*0000*/ 	.byte	0x04, 0x2f
        /*0002*/ 	.short	(.L_1 - .L_0)
	.align		4
.L_0:
        /*0004*/ 	.word	index@(_Z15CudaTest_kerneliiPmS_S_PcPjjj)
        /*0008*/ 	.word	0x00000019


	//----- nvinfo : EIATTR_FRAME_SIZE
	.align		4
.L_1:
        /*000c*/ 	.byte	0x04, 0x11
        /*000e*/ 	.short	(.L_3 - .L_2)
	.align		4
.L_2:
        /*0010*/ 	.word	index@(_Z15CudaTest_kerneliiPmS_S_PcPjjj)
        /*0014*/ 	.word	0x00000000


	//----- nvinfo : EIATTR_MIN_STACK_SIZE
	.align		4
.L_3:
        /*0018*/ 	.byte	0x04, 0x12
        /*001a*/ 	.short	(.L_5 - .L_4)
	.align		4
.L_4:
        /*001c*/ 	.word	index@(_Z15CudaTest_kerneliiPmS_S_PcPjjj)
        /*0020*/ 	.word	0x00000000
.L_5:


//--------------------- .nv.compat                --------------------------
	.section	.nv.compat,"",@"SHT_CUDA_COMPAT_INFO"
	.align	4
        /*0000*/ 	.byte	0x02, 0x09, 0x00, 0x00, 0x02, 0x02, 0x01, 0x00, 0x02, 0x05, 0x05, 0x00, 0x03, 0x07, 0x01, 0x01
        /*0010*/ 	.byte	0x02, 0x03, 0x00, 0x00, 0x02, 0x06, 0x01, 0x00, 0x04, 0x0b, 0x08, 0x00, 0x09, 0x00, 0x00, 0x00
        /*0020*/ 	.byte	0x00, 0x00, 0x00, 0x00


//--------------------- .nv.info._Z15CudaTest_kerneliiPmS_S_PcPjjj --------------------------
	.section	.nv.info._Z15CudaTest_kerneliiPmS_S_PcPjjj,"",@"SHT_CUDA_INFO"
	.sectionflags	@""
	.align	4


	//----- nvinfo : EIATTR_CUDA_API_VERSION
	.align		4
        /*0000*/ 	.byte	0x04, 0x37
        /*0002*/ 	.short	(.L_7 - .L_6)
.L_6:
        /*0004*/ 	.word	0x00000082


	//----- nvinfo : EIATTR_KPARAM_INFO
	.align		4
.L_7:
        /*0008*/ 	.byte	0x04, 0x17
        /*000a*/ 	.short	(.L_9 - .L_8)
.L_8:
        /*000c*/ 	.word	0x00000000
        /*0010*/ 	.short	0x0008
        /*0012*/ 	.short	0x0034
        /*0014*/ 	.byte	0x00, 0xf0, 0x11, 0x00


	//----- nvinfo : EIATTR_KPARAM_INFO
	.align		4
.L_9:
        /*0018*/ 	.byte	0x04, 0x17
        /*001a*/ 	.short	(.L_11 - .L_10)
.L_10:
        /*001c*/ 	.word	0x00000000
        /*0020*/ 	.short	0x0007
        /*0022*/ 	.short	0x0030
        /*0024*/ 	.byte	0x00, 0xf0, 0x11, 0x00


	//----- nvinfo : EIATTR_KPARAM_INFO
	.align		4
.L_11:
        /*0028*/ 	.byte	0x04, 0x17
        /*002a*/ 	.short	(.L_13 - .L_12)
.L_12:
        /*002c*/ 	.word	0x00000000
        /*0030*/ 	.short	0x0006
        /*0032*/ 	.short	0x0028
        /*0034*/ 	.byte	0x00, 0xf5, 0x21, 0x00


	//----- nvinfo : EIATTR_KPARAM_INFO
	.align		4
.L_13:
        /*0038*/ 	.byte	0x04, 0x17
        /*003a*/ 	.short	(.L_15 - .L_14)
.L_14:
        /*003c*/ 	.word	0x00000000
        /*0040*/ 	.short	0x0005
        /*0042*/ 	.short	0x0020
        /*0044*/ 	.byte	0x00, 0xf5, 0x21, 0x00


	//----- nvinfo : EIATTR_KPARAM_INFO
	.align		4
.L_15:
        /*0048*/ 	.byte	0x04, 0x17
        /*004a*/ 	.short	(.L_17 - .L_16)
.L_16:
        /*004c*/ 	.word	0x00000000
        /*0050*/ 	.short	0x0004
        /*0052*/ 	.short	0x0018
        /*0054*/ 	.byte	0x00, 0xf5, 0x21, 0x00


	//----- nvinfo : EIATTR_KPARAM_INFO
	.align		4
.L_17:
        /*0058*/ 	.byte	0x04, 0x17
        /*005a*/ 	.short	(.L_19 - .L_18)
.L_18:
        /*005c*/ 	.word	0x00000000
        /*0060*/ 	.short	0x0003
        /*0062*/ 	.short	0x0010
        /*0064*/ 	.byte	0x00, 0xf5, 0x21, 0x00


	//----- nvinfo : EIATTR_KPARAM_INFO
	.align		4
.L_19:
        /*0068*/ 	.byte	0x04, 0x17
        /*006a*/ 	.short	(.L_21 - .L_20)
.L_20:
        /*006c*/ 	.word	0x00000000
        /*0070*/ 	.short	0x0002
        /*0072*/ 	.short	0x0008
        /*0074*/ 	.byte	0x00, 0xf5, 0x21, 0x00


	//----- nvinfo : EIATTR_KPARAM_INFO
	.align		4
.L_21:
        /*0078*/ 	.byte	0x04, 0x17
        /*007a*/ 	.short	(.L_23 - .L_22)
.L_22:
        /*007c*/ 	.word	0x00000000
        /*0080*/ 	.short	0x0001
        /*0082*/ 	.short	0x0004
        /*0084*/ 	.byte	0x00, 0xf0, 0x11, 0x00


	//----- nvinfo : EIATTR_KPARAM_INFO
	.align		4
.L_23:
        /*0088*/ 	.byte	0x04, 0x17
        /*008a*/ 	.short	(.L_25 - .L_24)
.L_24:
        /*008c*/ 	.word	0x00000000
        /*0090*/ 	.short	0x0000
        /*0092*/ 	.short	0x0000
        /*0094*/ 	.byte	0x00, 0xf0, 0x11, 0x00


	//----- nvinfo : EIATTR_SPARSE_MMA_MASK
	.align		4
.L_25:
        /*0098*/ 	.byte	0x03, 0x50
        /*009a*/ 	.short	0x0000


	//----- nvinfo : EIATTR_MAXREG_COUNT
	.align		4
        /*009c*/ 	.byte	0x03, 0x1b
        /*009e*/ 	.short	0x00ff


	//----- nvinfo : EIATTR_NUM_BARRIERS
	.align		4
        /*00a0*/ 	.byte	0x02, 0x4c
        /*00a2*/ 	.byte	0x01
	.zero		1


	//----- nvinfo : EIATTR_MERCURY_ISA_VERSION
	.align		4
        /*00a4*/ 	.byte	0x03, 0x5f
        /*00a6*/ 	.short	0x0101


	//----- nvinfo : EIATTR_INT_WARP_WIDE_INSTR_OFFSETS
	.align		4
        /*00a8*/ 	.byte	0x04, 0x31
        /*00aa*/ 	.short	(.L_27 - .L_26)


	//   ....[0]....
.L_26:
        /*00ac*/ 	.word	0x000001d0


	//   ....[1]....
        /*00b0*/ 	.word	0x000001f0


	//   ....[2]....
        /*00b4*/ 	.word	0x00000590


	//   ....[3]....
        /*00b8*/ 	.word	0x00000630


	//----- nvinfo : EIATTR_VRC_CTA_INIT_COUNT
	.align		4
.L_27:
        /*00bc*/ 	.byte	0x02, 0x4a
	.zero		1
	.zero		1


	//----- nvinfo : EIATTR_EXIT_INSTR_OFFSETS
	.align		4
        /*00c0*/ 	.byte	0x04, 0x1c
        /*00c2*/ 	.short	(.L_29 - .L_28)


	//   ....[0]....
.L_28:
        /*00c4*/ 	.word	0x000002c0


	//   ....[1]....
        /*00c8*/ 	.word	0x00000660


	//   ....[2]....
        /*00cc*/ 	.word	0x000006e0


	//----- nvinfo : EIATTR_CRS_STACK_SIZE
	.align		4
.L_29:
        /*00d0*/ 	.byte	0x04, 0x1e
        /*00d2*/ 	.short	(.L_31 - .L_30)
.L_30:
        /*00d4*/ 	.word	0x00000000


	//----- nvinfo : EIATTR_CBANK_PARAM_SIZE
	.align		4
.L_31:
        /*00d8*/ 	.byte	0x03, 0x19
        /*00da*/ 	.short	0x0038


	//----- nvinfo : EIATTR_PARAM_CBANK
	.align		4
        /*00dc*/ 	.byte	0x04, 0x0a
        /*00de*/ 	.short	(.L_33 - .L_32)
	.align		4
.L_32:
        /*00e0*/ 	.word	index@(.nv.constant0._Z15CudaTest_kerneliiPmS_S_PcPjjj)
        /*00e4*/ 	.short	0x0380
        /*00e6*/ 	.short	0x0038


	//----- nvinfo : EIATTR_SW_WAR
	.align		4
.L_33:
        /*00e8*/ 	.byte	0x04, 0x36
        /*00ea*/ 	.short	(.L_35 - .L_34)
.L_34:
        /*00ec*/ 	.word	0x00000008
.L_35:


//--------------------- .nv.callgraph             --------------------------
	.section	.nv.callgraph,"",@"SHT_CUDA_CALLGRAPH"
	.align	4
	.sectionentsize	8
	.align		4
        /*0000*/ 	.word	0x00000000
	.align		4
        /*0004*/ 	.word	0xffffffff
	.align		4
        /*0008*/ 	.word	0x00000000
	.align		4
        /*000c*/ 	.word	0xfffffffe
	.align		4
        /*0010*/ 	.word	0x00000000
	.align		4
        /*0014*/ 	.word	0xfffffffd
	.align		4
        /*0018*/ 	.word	0x00000000
	.align		4
        /*001c*/ 	.word	0xfffffffc


//--------------------- .text._Z15CudaTest_kerneliiPmS_S_PcPjjj --------------------------
	.section	.text._Z15CudaTest_kerneliiPmS_S_PcPjjj,"ax",@progbits
	.align	128
        .global         _Z15CudaTest_kerneliiPmS_S_PcPjjj
        .type           _Z15CudaTest_kerneliiPmS_S_PcPjjj,@function
        .size           _Z15CudaTest_kerneliiPmS_S_PcPjjj,(.L_x_4 - _Z15CudaTest_kerneliiPmS_S_PcPjjj)
        .other          _Z15CudaTest_kerneliiPmS_S_PcPjjj,@"STO_CUDA_ENTRY STV_DEFAULT"
_Z15CudaTest_kerneliiPmS_S_PcPjjj:
.text._Z15CudaTest_kerneliiPmS_S_PcPjjj:
[----:B------:R-:W-:Y:S01]  /*0000*/  LDC R1, c[0x0][0x37c] ;  /* 0x0000df00ff017b82 */ /* 0x000fe20000000800 */
[----:B------:R-:W0:Y:S07]  /*0010*/  S2R R0, SR_CTAID.Y ;  /* 0x0000000000007919 */ /* 0x000e2e0000002600 */
[----:B------:R-:W1:Y:S01]  /*0020*/  LDC.64 R6, c[0x0][0x3b0] ;  /* 0x0000ec00ff067b82 */ /* 0x000e620000000a00 */
[----:B------:R-:W2:Y:S01]  /*0030*/  LDCU.64 UR10, c[0x0][0x358] ;  /* 0x00006b00ff0a77ac */ /* 0x000ea20008000a00 */
[----:B------:R-:W3:Y:S01]  /*0040*/  S2R R5, SR_TID.X ;  /* 0x0000000000057919 */ /* 0x000ee20000002100 */
[----:B------:R-:W4:Y:S01]  /*0050*/  S2R R3, SR_CTAID.X ;  /* 0x0000000000037919 */ /* 0x000f220000002500 */
[----:B-1----:R-:W-:-:S02]  /*0060*/  LOP3.LUT R2, R6, 0x3ff, RZ, 0xc0, !PT ;  /* 0x000003ff06027812 */ /* 0x002fc400078ec0ff */
[----:B0-----:R-:W-:-:S04]  /*0070*/  LEA R4, R0, 0x200, 0x9 ;  /* 0x0000020000047811 */ /* 0x001fc800078e48ff */
[----:B------:R-:W-:Y:S02]  /*0080*/  ISETP.GT.U32.AND P2, PT, R4, R7, PT ;  /* 0x000000070400720c */ /* 0x000fe40003f44070 */
[----:B------:R-:W-:Y:S02]  /*0090*/  LOP3.LUT R4, R7, 0x1ff, RZ, 0xc0, !PT ;  /* 0x000001ff07047812 */ /* 0x000fe400078ec0ff */
[----:B---3--:R-:W-:Y:S02]  /*00a0*/  ISETP.GT.U32.AND P0, PT, R2, R5, PT ;  /* 0x000000050200720c */ /* 0x008fe40003f04070 */
[----:B----4-:R-:W-:Y:S02]  /*00b0*/  LEA R7, R3, 0x400, 0xa ;  /* 0x0000040003077811 */ /* 0x010fe400078e50ff */
[----:B------:R-:W-:Y:S02]  /*00c0*/  SEL R2, R4, 0x200, P2 ;  /* 0x0000020004027807 */ /* 0x000fe40001000000 */
[----:B------:R-:W-:-:S02]  /*00d0*/  ISETP.GT.U32.AND P1, PT, R5, 0xff, PT ;  /* 0x000000ff0500780c */ /* 0x000fc40003f24070 */
[----:B------:R-:W-:Y:S02]  /*00e0*/  ISETP.GT.U32.AND P0, PT, R7, R6, !P0 ;  /* 0x000000060700720c */ /* 0x000fe40004704070 */
[----:B------:R-:W-:-:S09]  /*00f0*/  ISETP.GE.U32.AND P2, PT, R5, R2, PT ;  /* 0x000000020500720c */ /* 0x000fd20003f46070 */
[----:B------:R-:W0:Y:S02]  /*0100*/  @!P1 LDC.64 R10, c[0x0][0x3a0] ;  /* 0x0000e800ff0a9b82 */ /* 0x000e240000000a00 */
[--C-:B------:R-:W-:Y:S02]  /*0110*/  @!P0 IMAD R13, R3, 0x400, R5.reuse ;  /* 0x00000400030d8824 */ /* 0x100fe400078e0205 */
[----:B------:R-:W-:-:S04]  /*0120*/  @!P2 IMAD R15, R0, 0x200, R5 ;  /* 0x00000200000fa824 */ /* 0x000fc800078e0205 */
[----:B------:R-:W1:Y:S08]  /*0130*/  @!P0 LDC.64 R6, c[0x0][0x388] ;  /* 0x0000e200ff068b82 */ /* 0x000e700000000a00 */
[----:B------:R-:W3:Y:S01]  /*0140*/  @!P2 LDC.64 R8, c[0x0][0x390] ;  /* 0x0000e400ff08ab82 */ /* 0x000ee20000000a00 */
[----:B0-----:R-:W-:-:S05]  /*0150*/  @!P1 IADD3 R10, P3, PT, R5, R10, RZ ;  /* 0x0000000a050a9210 */ /* 0x001fca0007f7e0ff */
[----:B------:R-:W-:Y:S02]  /*0160*/  @!P1 IMAD.X R11, RZ, RZ, R11, P3 ;  /* 0x000000ffff0b9224 */ /* 0x000fe400018e060b */
[----:B-1----:R-:W-:-:S03]  /*0170*/  @!P0 IMAD.WIDE.U32 R6, R13, 0x8, R6 ;  /* 0x000000080d068825 */ /* 0x002fc600078e0006 */
[----:B--2---:R0:W2:Y:S04]  /*0180*/  @!P1 LDG.E.U8 R10, desc[UR10][R10.64] ;  /* 0x0000000a0a0a9981 */ /* 0x0040a8000c1e1100 */
[----:B------:R-:W4:Y:S01]  /*0190*/  @!P0 LDG.E.64 R6, desc[UR10][R6.64] ;  /* 0x0000000a06068981 */ /* 0x000f22000c1e1b00 */
[----:B---3--:R-:W-:-:S06]  /*01a0*/  @!P2 IMAD.WIDE.U32 R8, R15, 0x8, R8 ;  /* 0x000000080f08a825 */ /* 0x008fcc00078e0008 */
[----:B------:R-:W3:Y:S01]  /*01b0*/  @!P2 LDG.E.64 R8, desc[UR10][R8.64] ;  /* 0x0000000a0808a981 */ /* 0x000ee2000c1e1b00 */
[----:B------:R-:W1:Y:S01]  /*01c0*/  S2UR UR7, SR_CgaCtaId ;  /* 0x00000000000779c3 */ /* 0x000e620000008800 */
[----:B------:R-:W-:Y:S01]  /*01d0*/  VOTEU.ALL UP0, P2 ;  /* 0x0000000000ff7886 */ /* 0x000fe20001000000 */
[----:B------:R-:W-:Y:S01]  /*01e0*/  UMOV UR4, 0x400 ;  /* 0x0000040000047882 */ /* 0x000fe20000000000 */
[----:B------:R-:W-:-:S03]  /*01f0*/  VOTEU.ALL UP1, P1 ;  /* 0x0000000000ff7886 */ /* 0x000fc60000820000 */
[----:B------:R-:W-:Y:S02]  /*0200*/  @!UP0 UIADD3 UR5, UPT, UPT, UR4, 0x2000, URZ ;  /* 0x0000200004058890 */ /* 0x000fe4000fffe0ff */
[----:B------:R-:W-:Y:S02]  /*0210*/  @!UP1 UIADD3 UR6, UPT, UPT, UR4, 0x3000, URZ ;  /* 0x0000300004069890 */ /* 0x000fe4000fffe0ff */
[----:B-1----:R-:W-:Y:S02]  /*0220*/  ULEA UR8, UR7, UR4, 0x18 ;  /* 0x0000000407087291 */ /* 0x002fe4000f8ec0ff */
[----:B------:R-:W-:Y:S02]  /*0230*/  @!UP0 ULEA UR5, UR7, UR5, 0x18 ;  /* 0x0000000507058291 */ /* 0x000fe4000f8ec0ff */
[----:B------:R-:W-:Y:S02]  /*0240*/  @!UP1 ULEA UR6, UR7, UR6, 0x18 ;  /* 0x0000000607069291 */ /* 0x000fe4000f8ec0ff */
[----:B------:R-:W-:-:S02]  /*0250*/  LEA R13, R5, UR8, 0x3 ;  /* 0x00000008050d7c11 */ /* 0x000fc4000f8e18ff */
[----:B0-----:R-:W-:Y:S02]  /*0260*/  @!P2 LEA R11, R5, UR5, 0x3 ;  /* 0x00000005050bac11 */ /* 0x001fe4000f8e18ff */
[----:B------:R-:W-:Y:S01]  /*0270*/  ISETP.EQ.OR P3, PT, R2, RZ, P0 ;  /* 0x000000ff0200720c */ /* 0x000fe20000762670 */
[----:B----4-:R0:W-:Y:S04]  /*0280*/  @!P0 STS.64 [R13], R6 ;  /* 0x000000060d008388 */ /* 0x0101e80000000a00 */
[----:B---3--:R0:W-:Y:S04]  /*0290*/  @!P2 STS.64 [R11], R8 ;  /* 0x000000080b00a388 */ /* 0x0081e80000000a00 */
[----:B--2---:R0:W-:Y:S01]  /*02a0*/  @!P1 STS.U8 [R5+UR6], R10 ;  /* 0x0000000a05009988 */ /* 0x0041e20008000006 */
[----:B------:R-:W-:Y:S06]  /*02b0*/  BAR.SYNC.DEFER_BLOCKING 0x0 ;  /* 0x0000000000007b1d */ /* 0x000fec0000010000 */
[----:B------:R-:W-:Y:S05]  /*02c0*/  @P3 EXIT ;  /* 0x000000000000394d */ /* 0x000fea0003800000 */
[----:B0-----:R0:W1:Y:S01]  /*02d0*/  LDS.64 R6, [R13] ;  /* 0x000000000d067984 */ /* 0x0010620000000a00 */
[----:B------:R-:W2:Y:S01]  /*02e0*/  LDC R12, c[0x0][0x380] ;  /* 0x0000e000ff0c7b82 */ /* 0x000ea20000000800 */
[----:B------:R-:W-:Y:S01]  /*02f0*/  UIADD3 UR5, UPT, UPT, UR4, 0x2000, URZ ;  /* 0x0000200004057890 */ /* 0x000fe2000fffe0ff */
[----:B------:R-:W-:Y:S01]  /*0300*/  IMAD R4, R3, 0x400, R5 ;  /* 0x0000040003047824 */ /* 0x000fe200078e0205 */
[----:B------:R-:W-:Y:S01]  /*0310*/  UIADD3 UR4, UPT, UPT, UR4, 0x3000, URZ ;  /* 0x0000300004047890 */ /* 0x000fe2000fffe0ff */
[----:B------:R-:W-:Y:S01]  /*0320*/  IMAD.MOV.U32 R5, RZ, RZ, RZ ;  /* 0x000000ffff057224 */ /* 0x000fe200078e00ff */
[----:B------:R-:W-:Y:S02]  /*0330*/  ULEA UR5, UR7, UR5, 0x18 ;  /* 0x0000000507057291 */ /* 0x000fe4000f8ec0ff */
[----:B------:R-:W-:Y:S01]  /*0340*/  ULEA UR7, UR7, UR4, 0x18 ;  /* 0x0000000407077291 */ /* 0x000fe2000f8ec0ff */
[----:B------:R-:W3:Y:S01]  /*0350*/  LDC.64 R8, c[0x0][0x3a8] ;  /* 0x0000ea00ff087b82 */ /* 0x000ee20000000a00 */
[----:B------:R-:W4:Y:S01]  /*0360*/  LDCU UR8, c[0x0][0x384] ;  /* 0x00007080ff0877ac */ /* 0x000f220008000800 */
[----:B------:R-:W-:-:S06]  /*0370*/  UMOV UR4, URZ ;  /* 0x000000ff00047c82 */ /* 0x000fcc0008000000 */
[----:B------:R-:W0:Y:S03]  /*0380*/  LDC.64 R10, c[0x0][0x398] ;  /* 0x0000e600ff0a7b82 */ /* 0x000e260000000a00 */
.L_x_2:
[----:B------:R-:W-:Y:S01]  /*0390*/  ULEA UR6, UR4, UR5, 0x3 ;  /* 0x0000000504067291 */ /* 0x000fe2000f8e18ff */
[----:B------:R-:W-:Y:S08]  /*03a0*/  BSSY.RECONVERGENT B0, `(.L_x_0) ;  /* 0x0000030000007945 */ /* 0x000ff00003800200 */
[----:B0-----:R-:W1:Y:S02]  /*03b0*/  LDS.64 R14, [UR6] ;  /* 0x00000006ff0e7984 */ /* 0x001e640008000a00 */
[----:B-1----:R-:W-:-:S02]  /*03c0*/  LOP3.LUT R18, R6, R14, RZ, 0x3c, !PT ;  /* 0x0000000e06127212 */ /* 0x002fc400078e3cff */
[----:B------:R-:W-:Y:S02]  /*03d0*/  LOP3.LUT R3, R6, 0xff, R14, 0x48, !PT ;  /* 0x000000ff06037812 */ /* 0x000fe400078e480e */
[--C-:B------:R-:W-:Y:S02]  /*03e0*/  SHF.R.U32.HI R14, RZ, 0x8, R18.reuse ;  /* 0x00000008ff0e7819 */ /* 0x100fe40000011612 */
[----:B------:R-:W-:Y:S02]  /*03f0*/  SHF.R.U32.HI R16, RZ, 0x10, R18 ;  /* 0x00000010ff107819 */ /* 0x000fe40000011612 */
[----:B0-----:R-:W-:Y:S01]  /*0400*/  LOP3.LUT R13, R7, R15, RZ, 0x3c, !PT ;  /* 0x0000000f070d7212 */ /* 0x001fe200078e3cff */
[----:B------:R-:W-:Y:S01]  /*0410*/  LDS.S8 R3, [R3+UR7] ;  /* 0x0000000703037984 */ /* 0x000fe20008000200 */
[----:B------:R-:W-:Y:S02]  /*0420*/  LOP3.LUT R14, R14, 0xff, RZ, 0xc0, !PT ;  /* 0x000000ff0e0e7812 */ /* 0x000fe400078ec0ff */
[----:B------:R-:W-:-:S02]  /*0430*/  LOP3.LUT R16, R16, 0xff, RZ, 0xc0, !PT ;  /* 0x000000ff10107812 */ /* 0x000fc400078ec0ff */
[----:B------:R-:W-:Y:S02]  /*0440*/  LOP3.LUT R17, R7, 0xff, R15, 0x48, !PT ;  /* 0x000000ff07117812 */ /* 0x000fe400078e480f */
[--C-:B------:R-:W-:Y:S01]  /*0450*/  SHF.R.U32.HI R21, RZ, 0x10, R13.reuse ;  /* 0x00000010ff157819 */ /* 0x100fe2000001160d */
[----:B------:R-:W-:Y:S01]  /*0460*/  LDS.S8 R14, [R14+UR7] ;  /* 0x000000070e0e7984 */ /* 0x000fe20008000200 */
[----:B------:R-:W-:Y:S02]  /*0470*/  LEA.HI R15, R18, UR7, RZ, 0x8 ;  /* 0x00000007120f7c11 */ /* 0x000fe4000f8f40ff */
[----:B------:R-:W-:Y:S01]  /*0480*/  SHF.R.U32.HI R19, RZ, 0x8, R13 ;  /* 0x00000008ff137819 */ /* 0x000fe2000001160d */
[----:B------:R-:W0:Y:S01]  /*0490*/  LDS.S8 R16, [R16+UR7] ;  /* 0x0000000710107984 */ /* 0x000e220008000200 */
[----:B------:R-:W-:Y:S02]  /*04a0*/  LOP3.LUT R21, R21, 0xff, RZ, 0xc0, !PT ;  /* 0x000000ff15157812 */ /* 0x000fe400078ec0ff */
[----:B------:R-:W-:Y:S01]  /*04b0*/  LOP3.LUT R19, R19, 0xff, RZ, 0xc0, !PT ;  /* 0x000000ff13137812 */ /* 0x000fe200078ec0ff */
[----:B------:R-:W-:Y:S01]  /*04c0*/  LDS.S8 R17, [R17+UR7] ;  /* 0x0000000711117984 */ /* 0x000fe20008000200 */
[----:B------:R-:W-:-:S03]  /*04d0*/  LEA.HI R13, R13, UR7, RZ, 0x8 ;  /* 0x000000070d0d7c11 */ /* 0x000fc6000f8f40ff */
[----:B------:R-:W1:Y:S04]  /*04e0*/  LDS.S8 R18, [R15] ;  /* 0x000000000f127984 */ /* 0x000e680000000200 */
[----:B------:R-:W-:Y:S04]  /*04f0*/  LDS.S8 R20, [R19+UR7] ;  /* 0x0000000713147984 */ /* 0x000fe80008000200 */
[----:B------:R-:W5:Y:S04]  /*0500*/  LDS.S8 R21, [R21+UR7] ;  /* 0x0000000715157984 */ /* 0x000f680008000200 */
[----:B------:R-:W4:Y:S01]  /*0510*/  LDS.S8 R22, [R13] ;  /* 0x000000000d167984 */ /* 0x000f220000000200 */
[----:B0-----:R-:W-:-:S04]  /*0520*/  IADD3 R3, PT, PT, R16, R14, R3 ;  /* 0x0000000e10037210 */ /* 0x001fc80007ffe003 */
[----:B-1----:R-:W-:-:S04]  /*0530*/  IADD3 R3, PT, PT, R17, R3, R18 ;  /* 0x0000000311037210 */ /* 0x002fc80007ffe012 */
[----:B-----5:R-:W-:-:S05]  /*0540*/  IADD3 R3, PT, PT, R21, R3, R20 ;  /* 0x0000000315037210 */ /* 0x020fca0007ffe014 */
[----:B----4-:R-:W-:-:S05]  /*0550*/  IMAD.IADD R3, R3, 0x1, R22 ;  /* 0x0000000103037824 */ /* 0x010fca00078e0216 */
[----:B------:R-:W-:-:S13]  /*0560*/  ISETP.GE.U32.AND P0, PT, R3, UR8, PT ;  /* 0x0000000803007c0c */ /* 0x000fda000bf06070 */
[----:B------:R-:W-:Y:S05]  /*0570*/  @P0 BRA `(.L_x_1) ;  /* 0x0000000000480947 */ /* 0x000fea0003800000 */
[----:B------:R-:W0:Y:S01]  /*0580*/  S2R R14, SR_LANEID ;  /* 0x00000000000e7919 */ /* 0x000e220000000000 */
[----:B------:R-:W-:Y:S01]  /*0590*/  VOTEU.ANY UR6, UPT, PT ;  /* 0x0000000000067886 */ /* 0x000fe200038e0100 */
[----:B------:R-:W-:Y:S01]  /*05a0*/  LEA R17, R0, UR4, 0x9 ;  /* 0x0000000400117c11 */ /* 0x000fe2000f8e48ff */
[----:B------:R-:W0:Y:S08]  /*05b0*/  FLO.U32 R13, UR6 ;  /* 0x00000006000d7d00 */ /* 0x000e3000080e0000 */
[----:B------:R-:W1:Y:S01]  /*05c0*/  POPC R3, UR6 ;  /* 0x0000000600037d09 */ /* 0x000e620008000000 */
[----:B0-----:R-:W-:Y:S01]  /*05d0*/  ISETP.EQ.U32.AND P0, PT, R13, R14, PT ;  /* 0x0000000e0d00720c */ /* 0x001fe20003f02070 */
[----:B---3--:R-:W-:-:S12]  /*05e0*/  IMAD.WIDE.U32 R14, R17, 0x4, R8 ;  /* 0x00000004110e7825 */ /* 0x008fd800078e0008 */
[----:B-1----:R-:W3:Y:S01]  /*05f0*/  @P0 ATOMG.E.ADD.STRONG.GPU PT, R14, desc[UR10][R14.64], R3 ;  /* 0x800000030e0e09a8 */ /* 0x002ee200081ef10a */
[----:B------:R-:W0:Y:S02]  /*0600*/  S2R R16, SR_LTMASK ;  /* 0x0000000000107919 */ /* 0x000e240000003900 */
[----:B0-----:R-:W-:-:S06]  /*0610*/  LOP3.LUT R16, R16, UR6, RZ, 0xc0, !PT ;  /* 0x0000000610107c12 */ /* 0x001fcc000f8ec0ff */
[----:B------:R-:W0:Y:S01]  /*0620*/  POPC R16, R16 ;  /* 0x0000001000107309 */ /* 0x000e220000000000 */
[----:B---3--:R-:W0:Y:S02]  /*0630*/  SHFL.IDX PT, R13, R14, R13, 0x1f ;  /* 0x00001f0d0e0d7589 */ /* 0x008e2400000e0000 */
[----:B0-----:R-:W-:-:S05]  /*0640*/  IMAD.IADD R19, R13, 0x1, R16 ;  /* 0x000000010d137824 */ /* 0x001fca00078e0210 */
[----:B--2---:R-:W-:-:S13]  /*0650*/  ISETP.GE.U32.AND P0, PT, R19, R12, PT ;  /* 0x0000000c1300720c */ /* 0x004fda0003f06070 */
[----:B------:R-:W-:Y:S05]  /*0660*/  @P0 EXIT ;  /* 0x000000000000094d */ /* 0x000fea0003800000 */
[----:B------:R-:W-:-:S04]  /*0670*/  IMAD R15, R17, R12, R19 ;  /* 0x0000000c110f7224 */ /* 0x000fc800078e0213 */
[----:B------:R-:W-:-:S05]  /*0680*/  IMAD.WIDE.U32 R14, R15, 0x8, R10 ;  /* 0x000000080f0e7825 */ /* 0x000fca00078e000a */
[----:B------:R0:W-:Y:S02]  /*0690*/  STG.E.64 desc[UR10][R14.64], R4 ;  /* 0x000000040e007986 */ /* 0x0001e4000c101b0a */
.L_x_1:
[----:B------:R-:W-:Y:S05]  /*06a0*/  BSYNC.RECONVERGENT B0 ;  /* 0x0000000000007941 */ /* 0x000fea0003800200 */
.L_x_0:
[----:B------:R-:W-:-:S06]  /*06b0*/  UIADD3 UR4, UPT, UPT, UR4, 0x1, URZ ;  /* 0x0000000104047890 */ /* 0x000fcc000fffe0ff */
[----:B------:R-:W-:-:S13]  /*06c0*/  ISETP.NE.AND P0, PT, R2, UR4, PT ;  /* 0x0000000402007c0c */ /* 0x000fda000bf05270 */
[----:B------:R-:W-:Y:S05]  /*06d0*/  @P0 BRA `(.L_x_2) ;  /* 0xfffffffc002c0947 */ /* 0x000fea000383ffff */
[----:B------:R-:W-:Y:S05]  /*06e0*/  EXIT ;  /* 0x000000000000794d */ /* 0x000fea0003800000 */
.L_x_3:
[----:B------:R-:W-:-:S00]  /*06f0*/  BRA `(.L_x_3) ;  /* 0xfffffffc00fc7947 */ /* 0x000fc0000383ffff */
[----:B------:R-:W-:-:S00]  /*0700*/  NOP ;  /* 0x0000000000007918 */ /* 0x000fc00000000000 */
[----:B------:R-:W-:-:S00]  /*0710*/  NOP ;  /* 0x0000000000007918 */ /* 0x000fc00000000000 */
[----:B------:R-:W-:-:S00]  /*0720*/  NOP ;  /* 0x0000000000007918 */ /* 0x000fc00000000000 */
[----:B------:R-:W-:-:S00]  /*0730*/  NOP ;  /* 0x0000000000007918 */ /* 0x000fc00000000000 */
[----:B------:R-:W-:-:S00]  /*0740*/  NOP ;  /* 0x0000000000007918 */ /* 0x000fc00000000000 */
[----:B------:R-:W-:-:S00]  /*0750*/  NOP ;  /* 0x0000000000007918 */ /* 0x000fc00000000000 */
[----:B------:R-:W-:-:S00]  /*0760*/  NOP ;  /* 0x0000000000007918 */ /* 0x000fc00000000000 */
[----:B------:R-:W-:-:S00]  /*0770*/  NOP ;  /* 0x0000000000007918 */ /* 0x000fc00000000000 */
.L_x_4:


//--------------------- .nv.shared._Z15CudaTest_kerneliiPmS_S_PcPjjj --------------------------
	.section	.nv.shared._Z15CudaTest_kerneliiPmS_S_PcPjjj,"aw",@nobits
	.sectionflags	@""
	.align	8
.nv.shared._Z15CudaTest_kerneliiPmS_S_PcPjjj:
	.zero		13568


//--------------------- .nv.shared.reserved.0     --------------------------
	.section	.nv.shared.reserved.0,"aw",@nobits
	.weak		__nv_reservedSMEM_offset_0_alias
	.size		__nv_reservedSMEM_offset_0_alias, 0, 64
	.other		__nv_reservedSMEM_offset_0_alias,@"STO_CUDA_RESERVED_SHARED STV_DEFAULT"
__nv_reservedSMEM_offset_0_alias:
	.zero		0
	.zero		64


//--------------------- .nv.constant0._Z15CudaTest_kerneliiPmS_S_PcPjjj --------------------------
	.section	.nv.constant0._Z15CudaTest_kerneliiPmS_S_PcPjjj,"a",@progbits
	.sectionflags	@""
	.align	4
.nv.constant0._Z15CudaTest_kerneliiPmS_S_PcPjjj:
	.zero		952


//--------------------- SYMBOLS --------------------------

	.type		.nv.reservedSmem.offset0,@object
	.size		.nv.reservedSmem.offset0,0x4
	.type		.nv.reservedSmem.cap,@object
	.size		.nv.reservedSmem.cap,0x4
